	.headerflags	@"EF_CUDA_TEXMODE_UNIFIED EF_CUDA_64BIT_ADDRESS EF_CUDA_ACCELERATORS EF_CUDA_SM90 EF_CUDA_VIRTUAL_SM(EF_CUDA_SM90)"
	.elftype	@"ET_EXEC"


//--------------------- .nv.info                  --------------------------
	.section	.nv.info,"",@"SHT_CUDA_INFO"
	.align	4


	//----- nvinfo : EIATTR_REGCOUNT
	.align		4
        /*0000*/ 	.byte	0x04, 0x2f
        /*0002*/ 	.short	(.L_1 - .L_0)
	.align		4
.L_0:
        /*0004*/ 	.word	index@(triton_poi_fused_replication_pad2d_0)
        /*0008*/ 	.word	0x0000000c


	//----- nvinfo : EIATTR_MIN_STACK_SIZE
	.align		4
.L_1:
        /*000c*/ 	.byte	0x04, 0x12
        /*000e*/ 	.short	(.L_3 - .L_2)
	.align		4
.L_2:
        /*0010*/ 	.word	index@(triton_poi_fused_replication_pad2d_0)
        /*0014*/ 	.word	0x00000000


	//----- nvinfo : EIATTR_FRAME_SIZE
	.align		4
.L_3:
        /*0018*/ 	.byte	0x04, 0x11
        /*001a*/ 	.short	(.L_5 - .L_4)
	.align		4
.L_4:
        /*001c*/ 	.word	index@(triton_poi_fused_replication_pad2d_0)
        /*0020*/ 	.word	0x00000000


	//----- nvinfo : EIATTR_MIN_STACK_SIZE
	.align		4
.L_5:
        /*0024*/ 	.byte	0x04, 0x12
        /*0026*/ 	.short	(.L_7 - .L_6)
	.align		4
.L_6:
        /*0028*/ 	.word	index@(triton_poi_fused_replication_pad2d_0)
        /*002c*/ 	.word	0x00000000
.L_7:


//--------------------- .nv.info.triton_poi_fused_replication_pad2d_0 --------------------------
	.section	.nv.info.triton_poi_fused_replication_pad2d_0,"",@"SHT_CUDA_INFO"
	.sectionflags	@""
	.align	4


	//----- nvinfo : EIATTR_CUDA_API_VERSION
	.align		4
        /*0000*/ 	.byte	0x04, 0x37
        /*0002*/ 	.short	(.L_9 - .L_8)
.L_8:
        /*0004*/ 	.word	0x0000007c


	//----- nvinfo : EIATTR_KPARAM_INFO
	.align		4
.L_9:
        /*0008*/ 	.byte	0x04, 0x17
        /*000a*/ 	.short	(.L_11 - .L_10)
.L_10:
        /*000c*/ 	.word	0x00000000
        /*0010*/ 	.short	0x0002
        /*0012*/ 	.short	0x0010
        /*0014*/ 	.byte	0x00, 0xf0, 0x11, 0x00


	//----- nvinfo : EIATTR_KPARAM_INFO
	.align		4
.L_11:
        /*0018*/ 	.byte	0x04, 0x17
        /*001a*/ 	.short	(.L_13 - .L_12)
.L_12:
        /*001c*/ 	.word	0x00000000
        /*0020*/ 	.short	0x0001
        /*0022*/ 	.short	0x0008
        /*0024*/ 	.byte	0x00, 0xf4, 0x21, 0x00


	//----- nvinfo : EIATTR_KPARAM_INFO
	.align		4
.L_13:
        /*0028*/ 	.byte	0x04, 0x17
        /*002a*/ 	.short	(.L_15 - .L_14)
.L_14:
        /*002c*/ 	.word	0x00000000
        /*0030*/ 	.short	0x0000
        /*0032*/ 	.short	0x0000
        /*0034*/ 	.byte	0x00, 0xf4, 0x21, 0x00


	//----- nvinfo : EIATTR_SPARSE_MMA_MASK
	.align		4
.L_15:
        /*0038*/ 	.byte	0x03, 0x50
        /*003a*/ 	.short	0x0000


	//----- nvinfo : EIATTR_MAXREG_COUNT
	.align		4
        /*003c*/ 	.byte	0x03, 0x1b
        /*003e*/ 	.short	0x00ff


	//----- nvinfo : EIATTR_EXIT_INSTR_OFFSETS
	.align		4
        /*0040*/ 	.byte	0x04, 0x1c
        /*0042*/ 	.short	(.L_17 - .L_16)


	//   ....[0]....
.L_16:
        /*0044*/ 	.word	0x000002c0


	//   ....[1]....
        /*0048*/ 	.word	0x000002e0


	//----- nvinfo : EIATTR_REQNTID
	.align		4
.L_17:
        /*004c*/ 	.byte	0x04, 0x10
        /*004e*/ 	.short	(.L_19 - .L_18)
.L_18:
        /*0050*/ 	.word	0x00000080
        /*0054*/ 	.word	0x00000001
        /*0058*/ 	.word	0x00000001


	//----- nvinfo : EIATTR_CBANK_PARAM_SIZE
	.align		4
.L_19:
        /*005c*/ 	.byte	0x03, 0x19
        /*005e*/ 	.short	0x0014


	//----- nvinfo : EIATTR_PARAM_CBANK
	.align		4
        /*0060*/ 	.byte	0x04, 0x0a
        /*0062*/ 	.short	(.L_21 - .L_20)
	.align		4
.L_20:
        /*0064*/ 	.word	index@(.nv.constant0.triton_poi_fused_replication_pad2d_0)
        /*0068*/ 	.short	0x0210
        /*006a*/ 	.short	0x0014


	//----- nvinfo : EIATTR_SW_WAR
	.align		4
.L_21:
        /*006c*/ 	.byte	0x04, 0x36
        /*006e*/ 	.short	(.L_23 - .L_22)
.L_22:
        /*0070*/ 	.word	0x00000008
.L_23:


//--------------------- .nv.callgraph             --------------------------
	.section	.nv.callgraph,"",@"SHT_CUDA_CALLGRAPH"
	.align	4
	.sectionentsize	8
	.align		4
        /*0000*/ 	.word	0x00000000
	.align		4
        /*0004*/ 	.word	0xffffffff
	.align		4
        /*0008*/ 	.word	0x00000000
	.align		4
        /*000c*/ 	.word	0xfffffffe
	.align		4
        /*0010*/ 	.word	0x00000000
	.align		4
        /*0014*/ 	.word	0xfffffffd
	.align		4
        /*0018*/ 	.word	0x00000000
	.align		4
        /*001c*/ 	.word	0xfffffffc


//--------------------- .text.triton_poi_fused_replication_pad2d_0 --------------------------
	.section	.text.triton_poi_fused_replication_pad2d_0,"ax",@progbits
	.align	128
        .global         triton_poi_fused_replication_pad2d_0
        .type           triton_poi_fused_replication_pad2d_0,@function
        .size           triton_poi_fused_replication_pad2d_0,(.L_x_1 - triton_poi_fused_replication_pad2d_0)
        .other          triton_poi_fused_replication_pad2d_0,@"STO_CUDA_ENTRY STV_DEFAULT"
triton_poi_fused_replication_pad2d_0:
.text.triton_poi_fused_replication_pad2d_0:
[----:B------:R-:W0:Y:S02]  /*0000*/  LDC R1, c[0x0][0x28] ;  /* 0x00000a00ff017b82 */ /* 0x000e240000000800 */
[----:B------:R-:W1:Y:S01]  /*0010*/  S2R R0, SR_TID.X ;  /* 0x0000000000007919 */ /* 0x000e620000002100 */
[----:B------:R-:W-:Y:S01]  /*0020*/  ULDC.64 UR4, c[0x0][0x208] ;  /* 0x0000820000047ab9 */ /* 0x000fe20000000a00 */
[----:B------:R-:W2:Y:S01]  /*0030*/  S2R R3, SR_CTAID.X ;  /* 0x0000000000037919 */ /* 0x000ea20000002500 */
[----:B-1----:R-:W-:-:S05]  /*0040*/  IMAD.SHL.U32 R0, R0, 0x2, RZ ;  /* 0x0000000200007824 */ /* 0x002fca00078e00ff */
[----:B------:R-:W-:-:S05]  /*0050*/  LOP3.LUT R0, R0, 0xfe, RZ, 0xc0, !PT ;  /* 0x000000fe00007812 */ /* 0x000fca00078ec0ff */
[----:B--2---:R-:W-:-:S04]  /*0060*/  IMAD R0, R3, 0x100, R0 ;  /* 0x0000010003007824 */ /* 0x004fc800078e0200 */
[----:B------:R-:W-:-:S04]  /*0070*/  IMAD.HI R2, R0, 0x2aaaaaab, RZ ;  /* 0x2aaaaaab00027827 */ /* 0x000fc800078e02ff */
[----:B------:R-:W-:Y:S01]  /*0080*/  VIADD R4, R0, 0x1 ;  /* 0x0000000100047836 */ /* 0x000fe20000000000 */
[----:B------:R-:W-:Y:S01]  /*0090*/  LEA.HI R5, R2, R2, RZ, 0x1 ;  /* 0x0000000202057211 */ /* 0x000fe200078f08ff */
[----:B------:R-:W-:-:S04]  /*00a0*/  IMAD.HI R8, R0, 0x38e38e39, RZ ;  /* 0x38e38e3900087827 */ /* 0x000fc800078e02ff */
[----:B------:R-:W-:Y:S01]  /*00b0*/  IMAD.HI R2, R5, 0x2aaaaaab, RZ ;  /* 0x2aaaaaab05027827 */ /* 0x000fe200078e02ff */
[----:B------:R-:W-:-:S04]  /*00c0*/  SHF.R.U32.HI R9, RZ, 0x1f, R8 ;  /* 0x0000001fff097819 */ /* 0x000fc80000011608 */
[----:B------:R-:W-:Y:S01]  /*00d0*/  LEA.HI R6, R2, R2, RZ, 0x1 ;  /* 0x0000000202067211 */ /* 0x000fe200078f08ff */
[----:B------:R-:W-:Y:S01]  /*00e0*/  IMAD.HI R2, R4, 0x2aaaaaab, RZ ;  /* 0x2aaaaaab04027827 */ /* 0x000fe200078e02ff */
[----:B------:R-:W-:-:S03]  /*00f0*/  LEA.HI R9, R8, R9, RZ, 0x1d ;  /* 0x0000000908097211 */ /* 0x000fc600078fe8ff */
[----:B------:R-:W-:Y:S01]  /*0100*/  IMAD R6, R6, -0x6, R5 ;  /* 0xfffffffa06067824 */ /* 0x000fe200078e0205 */
[----:B------:R-:W-:Y:S01]  /*0110*/  LEA.HI R7, R2, R2, RZ, 0x1 ;  /* 0x0000000202077211 */ /* 0x000fe200078f08ff */
[----:B------:R-:W-:Y:S01]  /*0120*/  IMAD R5, R5, -0x6, R0 ;  /* 0xfffffffa05057824 */ /* 0x000fe200078e0200 */
[----:B------:R-:W1:Y:S02]  /*0130*/  LDC.64 R2, c[0x0][0x210] ;  /* 0x00008400ff027b82 */ /* 0x000e640000000a00 */
[----:B------:R-:W-:Y:S01]  /*0140*/  VIMNMX R8, R6, 0x4, PT ;  /* 0x0000000406087848 */ /* 0x000fe20003fe0100 */
[----:B------:R-:W-:Y:S01]  /*0150*/  IMAD R7, R7, -0x6, R4 ;  /* 0xfffffffa07077824 */ /* 0x000fe200078e0204 */
[C---:B------:R-:W-:Y:S02]  /*0160*/  ISETP.GT.AND P1, PT, R5.reuse, 0x1, PT ;  /* 0x000000010500780c */ /* 0x040fe40003f24270 */
[----:B------:R-:W-:Y:S02]  /*0170*/  VIMNMX R5, R5, 0x4, PT ;  /* 0x0000000405057848 */ /* 0x000fe40003fe0100 */
[----:B------:R-:W-:-:S02]  /*0180*/  VIMNMX R4, R7, 0x4, PT ;  /* 0x0000000407047848 */ /* 0x000fc40003fe0100 */
[----:B------:R-:W-:Y:S01]  /*0190*/  ISETP.GT.AND P0, PT, R6, 0x1, PT ;  /* 0x000000010600780c */ /* 0x000fe20003f04270 */
[----:B------:R-:W-:Y:S01]  /*01a0*/  VIADD R5, R5, 0xffffffff ;  /* 0xffffffff05057836 */ /* 0x000fe20000000000 */
[----:B------:R-:W-:Y:S01]  /*01b0*/  LEA R8, R8, 0xfffffffc, 0x2 ;  /* 0xfffffffc08087811 */ /* 0x000fe200078e10ff */
[----:B------:R-:W-:Y:S01]  /*01c0*/  VIADD R4, R4, 0xffffffff ;  /* 0xffffffff04047836 */ /* 0x000fe20000000000 */
[----:B------:R-:W-:Y:S02]  /*01d0*/  ISETP.GT.AND P2, PT, R7, 0x1, PT ;  /* 0x000000010700780c */ /* 0x000fe40003f44270 */
[----:B------:R-:W-:Y:S02]  /*01e0*/  SEL R8, R8, RZ, P0 ;  /* 0x000000ff08087207 */ /* 0x000fe40000000000 */
[----:B------:R-:W-:Y:S02]  /*01f0*/  SEL R5, R5, RZ, P1 ;  /* 0x000000ff05057207 */ /* 0x000fe40000800000 */
[----:B------:R-:W-:Y:S01]  /*0200*/  SEL R7, R4, RZ, P2 ;  /* 0x000000ff04077207 */ /* 0x000fe20001000000 */
[----:B------:R-:W-:Y:S01]  /*0210*/  IMAD R8, R9, 0x10, R8 ;  /* 0x0000001009087824 */ /* 0x000fe200078e0208 */
[----:B------:R-:W-:-:S03]  /*0220*/  ISETP.GE.AND P0, PT, R0, 0x240, PT ;  /* 0x000002400000780c */ /* 0x000fc60003f06270 */
[C---:B------:R-:W-:Y:S02]  /*0230*/  IMAD.IADD R5, R8.reuse, 0x1, R5 ;  /* 0x0000000108057824 */ /* 0x040fe400078e0205 */
[----:B------:R-:W-:Y:S01]  /*0240*/  IMAD.IADD R7, R8, 0x1, R7 ;  /* 0x0000000108077824 */ /* 0x000fe200078e0207 */
[----:B------:R-:W-:Y:S01]  /*0250*/  CS2R R8, SRZ ;  /* 0x0000000000087805 */ /* 0x000fe2000001ff00 */
[----:B-1----:R-:W-:-:S04]  /*0260*/  IMAD.WIDE R4, R5, 0x4, R2 ;  /* 0x0000000405047825 */ /* 0x002fc800078e0202 */
[----:B------:R-:W-:Y:S02]  /*0270*/  IMAD.WIDE R2, R7, 0x4, R2 ;  /* 0x0000000407027825 */ /* 0x000fe400078e0202 */
[----:B------:R1:W5:Y:S01]  /*0280*/  @!P0 LDG.E.EL R8, desc[UR4][R4.64] ;  /* 0x0000000404088981 */ /* 0x000362000c2e1900 */
[----:B------:R-:W2:Y:S03]  /*0290*/  LDC.64 R6, c[0x0][0x218] ;  /* 0x00008600ff067b82 */ /* 0x000ea60000000a00 */
[----:B------:R1:W5:Y:S01]  /*02a0*/  @!P0 LDG.E.EL R9, desc[UR4][R2.64] ;  /* 0x0000000402098981 */ /* 0x000362000c2e1900 */
[----:B--2---:R-:W-:Y:S01]  /*02b0*/  IMAD.WIDE R6, R0, 0x4, R6 ;  /* 0x0000000400067825 */ /* 0x004fe200078e0206 */
[----:B-1----:R-:W-:Y:S06]  /*02c0*/  @P0 EXIT ;  /* 0x000000000000094d */ /* 0x002fec0003800000 */
[----:B-----5:R-:W-:Y:S01]  /*02d0*/  STG.E.64 desc[UR4][R6.64], R8 ;  /* 0x0000000806007986 */ /* 0x020fe2000c101b04 */
[----:B------:R-:W-:Y:S05]  /*02e0*/  EXIT ;  /* 0x000000000000794d */ /* 0x000fea0003800000 */
.L_x_0:
[----:B------:R-:W-:-:S00]  /*02f0*/  BRA `(.L_x_0) ;  /* 0xfffffffc00fc7947 */ /* 0x000fc0000383ffff */
[----:B------:R-:W-:-:S00]  /*0300*/  NOP ;  /* 0x0000000000007918 */ /* 0x000fc00000000000 */
[----:B------:R-:W-:-:S00]  /*0310*/  NOP ;  /* 0x0000000000007918 */ /* 0x000fc00000000000 */
[----:B------:R-:W-:-:S00]  /*0320*/  NOP ;  /* 0x0000000000007918 */ /* 0x000fc00000000000 */
[----:B------:R-:W-:-:S00]  /*0330*/  NOP ;  /* 0x0000000000007918 */ /* 0x000fc00000000000 */
[----:B------:R-:W-:-:S00]  /*0340*/  NOP ;  /* 0x0000000000007918 */ /* 0x000fc00000000000 */
[----:B------:R-:W-:-:S00]  /*0350*/  NOP ;  /* 0x0000000000007918 */ /* 0x000fc00000000000 */
[----:B------:R-:W-:-:S00]  /*0360*/  NOP ;  /* 0x0000000000007918 */ /* 0x000fc00000000000 */
[----:B------:R-:W-:-:S00]  /*0370*/  NOP ;  /* 0x0000000000007918 */ /* 0x000fc00000000000 */
.L_x_1:


//--------------------- .nv.constant0.triton_poi_fused_replication_pad2d_0 --------------------------
	.section	.nv.constant0.triton_poi_fused_replication_pad2d_0,"a",@progbits
	.sectionflags	@""
	.align	4
.nv.constant0.triton_poi_fused_replication_pad2d_0:
	.zero		548
